	.headerflags	@"EF_CUDA_TEXMODE_UNIFIED EF_CUDA_64BIT_ADDRESS EF_CUDA_ACCELERATORS EF_CUDA_SM90 EF_CUDA_VIRTUAL_SM(EF_CUDA_SM90)"
	.elftype	@"ET_EXEC"


//--------------------- .nv.info                  --------------------------
	.section	.nv.info,"",@"SHT_CUDA_INFO"
	.align	4


	//----- nvinfo : EIATTR_REGCOUNT
	.align		4
        /*0000*/ 	.byte	0x04, 0x2f
        /*0002*/ 	.short	(.L_2 - .L_1)
	.align		4
.L_1:
        /*0004*/ 	.word	index@(triton_red_fused_avg_pool2d_native_group_norm_24)
        /*0008*/ 	.word	0x00000020


	//----- nvinfo : EIATTR_MIN_STACK_SIZE
	.align		4
.L_2:
        /*000c*/ 	.byte	0x04, 0x12
        /*000e*/ 	.short	(.L_4 - .L_3)
	.align		4
.L_3:
        /*0010*/ 	.word	index@(triton_red_fused_avg_pool2d_native_group_norm_24)
        /*0014*/ 	.word	0x00000000


	//----- nvinfo : EIATTR_FRAME_SIZE
	.align		4
.L_4:
        /*0018*/ 	.byte	0x04, 0x11
        /*001a*/ 	.short	(.L_6 - .L_5)
	.align		4
.L_5:
        /*001c*/ 	.word	index@(triton_red_fused_avg_pool2d_native_group_norm_24)
        /*0020*/ 	.word	0x00000000


	//----- nvinfo : EIATTR_MIN_STACK_SIZE
	.align		4
.L_6:
        /*0024*/ 	.byte	0x04, 0x12
        /*0026*/ 	.short	(.L_8 - .L_7)
	.align		4
.L_7:
        /*0028*/ 	.word	index@(triton_red_fused_avg_pool2d_native_group_norm_24)
        /*002c*/ 	.word	0x00000000
.L_8:


//--------------------- .nv.info.triton_red_fused_avg_pool2d_native_group_norm_24 --------------------------
	.section	.nv.info.triton_red_fused_avg_pool2d_native_group_norm_24,"",@"SHT_CUDA_INFO"
	.sectionflags	@""
	.align	4


	//----- nvinfo : EIATTR_CUDA_API_VERSION
	.align		4
        /*0000*/ 	.byte	0x04, 0x37
        /*0002*/ 	.short	(.L_10 - .L_9)
.L_9:
        /*0004*/ 	.word	0x0000007c


	//----- nvinfo : EIATTR_KPARAM_INFO
	.align		4
.L_10:
        /*0008*/ 	.byte	0x04, 0x17
        /*000a*/ 	.short	(.L_12 - .L_11)
.L_11:
        /*000c*/ 	.word	0x00000000
        /*0010*/ 	.short	0x0006
        /*0012*/ 	.short	0x002c
        /*0014*/ 	.byte	0x00, 0xf0, 0x11, 0x00


	//----- nvinfo : EIATTR_KPARAM_INFO
	.align		4
.L_12:
        /*0018*/ 	.byte	0x04, 0x17
        /*001a*/ 	.short	(.L_14 - .L_13)
.L_13:
        /*001c*/ 	.word	0x00000000
        /*0020*/ 	.short	0x0005
        /*0022*/ 	.short	0x0028
        /*0024*/ 	.byte	0x00, 0xf0, 0x11, 0x00


	//----- nvinfo : EIATTR_KPARAM_INFO
	.align		4
.L_14:
        /*0028*/ 	.byte	0x04, 0x17
        /*002a*/ 	.short	(.L_16 - .L_15)
.L_15:
        /*002c*/ 	.word	0x00000000
        /*0030*/ 	.short	0x0004
        /*0032*/ 	.short	0x0020
        /*0034*/ 	.byte	0x00, 0xf4, 0x21, 0x00


	//----- nvinfo : EIATTR_KPARAM_INFO
	.align		4
.L_16:
        /*0038*/ 	.byte	0x04, 0x17
        /*003a*/ 	.short	(.L_18 - .L_17)
.L_17:
        /*003c*/ 	.word	0x00000000
        /*0040*/ 	.short	0x0003
        /*0042*/ 	.short	0x0018
        /*0044*/ 	.byte	0x00, 0xf4, 0x21, 0x00


	//----- nvinfo : EIATTR_KPARAM_INFO
	.align		4
.L_18:
        /*0048*/ 	.byte	0x04, 0x17
        /*004a*/ 	.short	(.L_20 - .L_19)
.L_19:
        /*004c*/ 	.word	0x00000000
        /*0050*/ 	.short	0x0002
        /*0052*/ 	.short	0x0010
        /*0054*/ 	.byte	0x00, 0xf4, 0x21, 0x00


	//----- nvinfo : EIATTR_KPARAM_INFO
	.align		4
.L_20:
        /*0058*/ 	.byte	0x04, 0x17
        /*005a*/ 	.short	(.L_22 - .L_21)
.L_21:
        /*005c*/ 	.word	0x00000000
        /*0060*/ 	.short	0x0001
        /*0062*/ 	.short	0x0008
        /*0064*/ 	.byte	0x00, 0xf4, 0x21, 0x00


	//----- nvinfo : EIATTR_KPARAM_INFO
	.align		4
.L_22:
        /*0068*/ 	.byte	0x04, 0x17
        /*006a*/ 	.short	(.L_24 - .L_23)
.L_23:
        /*006c*/ 	.word	0x00000000
        /*0070*/ 	.short	0x0000
        /*0072*/ 	.short	0x0000
        /*0074*/ 	.byte	0x00, 0xf4, 0x21, 0x00


	//----- nvinfo : EIATTR_SPARSE_MMA_MASK
	.align		4
.L_24:
        /*0078*/ 	.byte	0x03, 0x50
        /*007a*/ 	.short	0x0000


	//----- nvinfo : EIATTR_MAXREG_COUNT
	.align		4
        /*007c*/ 	.byte	0x03, 0x1b
        /*007e*/ 	.short	0x0080


	//----- nvinfo : EIATTR_COOP_GROUP_MASK_REGIDS
	.align		4
        /*0080*/ 	.byte	0x04, 0x29
        /*0082*/ 	.short	(.L_26 - .L_25)


	//   ....[0]....
.L_25:
        /*0084*/ 	.word	0xffffffff


	//   ....[1]....
        /*0088*/ 	.word	0xffffffff


	//   ....[2]....
        /*008c*/ 	.word	0xffffffff


	//   ....[3]....
        /*0090*/ 	.word	0xffffffff


	//   ....[4]....
        /*0094*/ 	.word	0xffffffff


	//   ....[5]....
        /*0098*/ 	.word	0xffffffff


	//   ....[6]....
        /*009c*/ 	.word	0xffffffff


	//   ....[7]....
        /*00a0*/ 	.word	0xffffffff


	//   ....[8]....
        /*00a4*/ 	.word	0xffffffff


	//   ....[9]....
        /*00a8*/ 	.word	0xffffffff


	//   ....[10]....
        /*00ac*/ 	.word	0xffffffff


	//   ....[11]....
        /*00b0*/ 	.word	0xffffffff


	//   ....[12]....
        /*00b4*/ 	.word	0xffffffff


	//   ....[13]....
        /*00b8*/ 	.word	0xffffffff


	//   ....[14]....
        /*00bc*/ 	.word	0xffffffff


	//----- nvinfo : EIATTR_COOP_GROUP_INSTR_OFFSETS
	.align		4
.L_26:
        /*00c0*/ 	.byte	0x04, 0x28
        /*00c2*/ 	.short	(.L_28 - .L_27)


	//   ....[0]....
.L_27:
        /*00c4*/ 	.word	0x00000730


	//   ....[1]....
        /*00c8*/ 	.word	0x000009d0


	//   ....[2]....
        /*00cc*/ 	.word	0x00000a00


	//   ....[3]....
        /*00d0*/ 	.word	0x00000c10


	//   ....[4]....
        /*00d4*/ 	.word	0x00000c60


	//   ....[5]....
        /*00d8*/ 	.word	0x00000c80


	//   ....[6]....
        /*00dc*/ 	.word	0x00000ca0


	//   ....[7]....
        /*00e0*/ 	.word	0x00000d30


	//   ....[8]....
        /*00e4*/ 	.word	0x00000dd0


	//   ....[9]....
        /*00e8*/ 	.word	0x00000e10


	//   ....[10]....
        /*00ec*/ 	.word	0x00000ee0


	//   ....[11]....
        /*00f0*/ 	.word	0x00000f20


	//   ....[12]....
        /*00f4*/ 	.word	0x00000f60


	//   ....[13]....
        /*00f8*/ 	.word	0x00001050


	//   ....[14]....
        /*00fc*/ 	.word	0x00001080


	//----- nvinfo : EIATTR_EXIT_INSTR_OFFSETS
	.align		4
.L_28:
        /*0100*/ 	.byte	0x04, 0x1c
        /*0102*/ 	.short	(.L_30 - .L_29)


	//   ....[0]....
.L_29:
        /*0104*/ 	.word	0x000012b0


	//   ....[1]....
        /*0108*/ 	.word	0x000012f0


	//----- nvinfo : EIATTR_REQNTID
	.align		4
.L_30:
        /*010c*/ 	.byte	0x04, 0x10
        /*010e*/ 	.short	(.L_32 - .L_31)
.L_31:
        /*0110*/ 	.word	0x00000200
        /*0114*/ 	.word	0x00000001
        /*0118*/ 	.word	0x00000001


	//----- nvinfo : EIATTR_CBANK_PARAM_SIZE
	.align		4
.L_32:
        /*011c*/ 	.byte	0x03, 0x19
        /*011e*/ 	.short	0x0030


	//----- nvinfo : EIATTR_PARAM_CBANK
	.align		4
        /*0120*/ 	.byte	0x04, 0x0a
        /*0122*/ 	.short	(.L_34 - .L_33)
	.align		4
.L_33:
        /*0124*/ 	.word	index@(.nv.constant0.triton_red_fused_avg_pool2d_native_group_norm_24)
        /*0128*/ 	.short	0x0210
        /*012a*/ 	.short	0x0030


	//----- nvinfo : EIATTR_SW_WAR
	.align		4
.L_34:
        /*012c*/ 	.byte	0x04, 0x36
        /*012e*/ 	.short	(.L_36 - .L_35)
.L_35:
        /*0130*/ 	.word	0x00000008
.L_36:


//--------------------- .nv.callgraph             --------------------------
	.section	.nv.callgraph,"",@"SHT_CUDA_CALLGRAPH"
	.align	4
	.sectionentsize	8
	.align		4
        /*0000*/ 	.word	0x00000000
	.align		4
        /*0004*/ 	.word	0xffffffff
	.align		4
        /*0008*/ 	.word	0x00000000
	.align		4
        /*000c*/ 	.word	0xfffffffe
	.align		4
        /*0010*/ 	.word	0x00000000
	.align		4
        /*0014*/ 	.word	0xfffffffd
	.align		4
        /*0018*/ 	.word	0x00000000
	.align		4
        /*001c*/ 	.word	0xfffffffc


//--------------------- .nv.constant4             --------------------------
	.section	.nv.constant4,"a",@progbits
	.align	8
	.align		8
.nv.constant4:
        /*0000*/ 	.dword	_$_str


//--------------------- .text.triton_red_fused_avg_pool2d_native_group_norm_24 --------------------------
	.section	.text.triton_red_fused_avg_pool2d_native_group_norm_24,"ax",@progbits
	.sectionflags	@"SHF_BARRIERS=1"
	.align	128
        .global         triton_red_fused_avg_pool2d_native_group_norm_24
        .type           triton_red_fused_avg_pool2d_native_group_norm_24,@function
        .size           triton_red_fused_avg_pool2d_native_group_norm_24,(.L_x_1 - triton_red_fused_avg_pool2d_native_group_norm_24)
        .other          triton_red_fused_avg_pool2d_native_group_norm_24,@"STO_CUDA_ENTRY STV_DEFAULT"
triton_red_fused_avg_pool2d_native_group_norm_24:
.text.triton_red_fused_avg_pool2d_native_group_norm_24:
[----:B------:R-:W0:Y:S01]  /*0000*/  LDC R1, c[0x0][0x28] ;  /* 0x00000a00ff017b82 */ /* 0x000e220000000800 */
[----:B------:R-:W1:Y:S07]  /*0010*/  S2R R10, SR_CTAID.X ;  /* 0x00000000000a7919 */ /* 0x000e6e0000002500 */
[----:B------:R-:W2:Y:S01]  /*0020*/  LDC.64 R4, c[0x0][0x210] ;  /* 0x00008400ff047b82 */ /* 0x000ea20000000a00 */
[----:B------:R-:W-:Y:S01]  /*0030*/  CS2R R16, SRZ ;  /* 0x0000000000107805 */ /* 0x000fe2000001ff00 */
[----:B------:R-:W-:Y:S01]  /*0040*/  ULDC.64 UR6, c[0x0][0x208] ;  /* 0x0000820000067ab9 */ /* 0x000fe20000000a00 */
[----:B------:R-:W3:Y:S01]  /*0050*/  S2R R3, SR_TID.X ;  /* 0x0000000000037919 */ /* 0x000ee20000002100 */
[----:B------:R-:W-:Y:S01]  /*0060*/  IMAD.MOV.U32 R14, RZ, RZ, RZ ;  /* 0x000000ffff0e7224 */ /* 0x000fe200078e00ff */
[----:B------:R-:W-:Y:S01]  /*0070*/  ULDC.64 UR4, c[0x0][0x210] ;  /* 0x0000840000047ab9 */ /* 0x000fe20000000a00 */
[----:B-1----:R-:W-:Y:S01]  /*0080*/  IMAD.SHL.U32 R10, R10, 0x10, RZ ;  /* 0x000000100a0a7824 */ /* 0x002fe200078e00ff */
[----:B---3--:R-:W-:-:S02]  /*0090*/  SHF.R.U32.HI R0, RZ, 0x3, R3 ;  /* 0x00000003ff007819 */ /* 0x008fc40000011603 */
[----:B------:R-:W-:Y:S02]  /*00a0*/  SHF.R.U32.HI R7, RZ, 0x2, R3 ;  /* 0x00000002ff077819 */ /* 0x000fe40000011603 */
[----:B------:R-:W-:Y:S02]  /*00b0*/  LOP3.LUT R0, R0, 0x6, RZ, 0xc0, !PT ;  /* 0x0000000600007812 */ /* 0x000fe400078ec0ff */
[----:B------:R-:W-:Y:S02]  /*00c0*/  LOP3.LUT R2, R10, 0xf, R3, 0xf8, !PT ;  /* 0x0000000f0a027812 */ /* 0x000fe400078ef803 */
[----:B------:R-:W-:Y:S02]  /*00d0*/  LOP3.LUT R0, R0, 0x70, R7, 0xf8, !PT ;  /* 0x0000007000007812 */ /* 0x000fe400078ef807 */
[----:B------:R-:W-:Y:S02]  /*00e0*/  CS2R R6, SRZ ;  /* 0x0000000000067805 */ /* 0x000fe4000001ff00 */
[----:B------:R-:W-:-:S02]  /*00f0*/  SHF.L.U32 R15, R2, 0x9, RZ ;  /* 0x00000009020f7819 */ /* 0x000fc400000006ff */
[----:B------:R-:W-:Y:S02]  /*0100*/  ISETP.GE.AND P0, PT, R2, 0x80, PT ;  /* 0x000000800200780c */ /* 0x000fe40003f06270 */
[----:B------:R-:W-:-:S05]  /*0110*/  LOP3.LUT R19, R15, R0, RZ, 0xfc, !PT ;  /* 0x000000000f137212 */ /* 0x000fca00078efcff */
[----:B--2---:R-:W-:-:S06]  /*0120*/  IMAD.WIDE R12, R19, 0x4, R4 ;  /* 0x00000004130c7825 */ /* 0x004fcc00078e0204 */
[----:B------:R-:W2:Y:S04]  /*0130*/  @!P0 LDG.E.EL R6, desc[UR6][R12.64] ;  /* 0x000000060c068981 */ /* 0x000ea8000c2e1900 */
[----:B------:R-:W3:Y:S04]  /*0140*/  @!P0 LDG.E.EL R17, desc[UR6][R12.64+0x4] ;  /* 0x000004060c118981 */ /* 0x000ee8000c2e1900 */
[----:B------:R-:W4:Y:S01]  /*0150*/  @!P0 LDG.E.EL R14, desc[UR6][R12.64+0x20] ;  /* 0x000020060c0e8981 */ /* 0x000f22000c2e1900 */
[----:B------:R-:W-:Y:S02]  /*0160*/  SHF.R.S32.HI R0, RZ, 0x1f, R15 ;  /* 0x0000001fff007819 */ /* 0x000fe4000001140f */
[----:B------:R-:W-:-:S02]  /*0170*/  LEA R4, P1, R19, UR4, 0x2 ;  /* 0x0000000413047c11 */ /* 0x000fc4000f8210ff */
[----:B------:R-:W-:Y:S02]  /*0180*/  CS2R R22, SRZ ;  /* 0x0000000000167805 */ /* 0x000fe4000001ff00 */
[----:B------:R-:W-:Y:S01]  /*0190*/  CS2R R20, SRZ ;  /* 0x0000000000147805 */ /* 0x000fe2000001ff00 */
[----:B------:R1:W5:Y:S01]  /*01a0*/  @!P0 LDG.E.EL R7, desc[UR6][R12.64+0x24] ;  /* 0x000024060c078981 */ /* 0x000362000c2e1900 */
[----:B------:R-:W-:Y:S01]  /*01b0*/  LEA.HI.X R5, R19, UR5, R0, 0x2, P1 ;  /* 0x0000000513057c11 */ /* 0x000fe200088f1400 */
[----:B------:R-:W-:-:S04]  /*01c0*/  HFMA2.MMA R24, -RZ, RZ, 0, 0 ;  /* 0x00000000ff187435 */ /* 0x000fc800000001ff */
[----:B------:R-:W5:Y:S04]  /*01d0*/  @!P0 LDG.E.EL R23, desc[UR6][R4.64+0x404] ;  /* 0x0004040604178981 */ /* 0x000f68000c2e1900 */
[----:B------:R-:W5:Y:S04]  /*01e0*/  @!P0 LDG.E.EL R22, desc[UR6][R4.64+0x200] ;  /* 0x0002000604168981 */ /* 0x000f68000c2e1900 */
[----:B------:R-:W5:Y:S01]  /*01f0*/  @!P0 LDG.E.EL R21, desc[UR6][R4.64+0x204] ;  /* 0x0002040604158981 */ /* 0x000f62000c2e1900 */
[----:B------:R-:W-:-:S03]  /*0200*/  CS2R R18, SRZ ;  /* 0x0000000000127805 */ /* 0x000fc6000001ff00 */
[----:B------:R-:W5:Y:S01]  /*0210*/  @!P0 LDG.E.EL R24, desc[UR6][R4.64+0x400] ;  /* 0x0004000604188981 */ /* 0x000f62000c2e1900 */
[----:B-1----:R-:W-:-:S03]  /*0220*/  CS2R R12, SRZ ;  /* 0x00000000000c7805 */ /* 0x002fc6000001ff00 */
[----:B------:R-:W5:Y:S04]  /*0230*/  @!P0 LDG.E.EL R19, desc[UR6][R4.64+0x600] ;  /* 0x0006000604138981 */ /* 0x000f68000c2e1900 */
[----:B------:R-:W5:Y:S04]  /*0240*/  @!P0 LDG.E.EL R18, desc[UR6][R4.64+0x604] ;  /* 0x0006040604128981 */ /* 0x000f68000c2e1900 */
[----:B------:R-:W5:Y:S04]  /*0250*/  @!P0 LDG.E.EL R20, desc[UR6][R4.64+0x220] ;  /* 0x0002200604148981 */ /* 0x000f68000c2e1900 */
[----:B------:R-:W5:Y:S01]  /*0260*/  @!P0 LDG.E.EL R12, desc[UR6][R4.64+0x420] ;  /* 0x00042006040c8981 */ /* 0x000f62000c2e1900 */
[----:B------:R-:W-:-:S03]  /*0270*/  IMAD.MOV.U32 R15, RZ, RZ, RZ ;  /* 0x000000ffff0f7224 */ /* 0x000fc600078e00ff */
[----:B------:R-:W5:Y:S04]  /*0280*/  @!P0 LDG.E.EL R16, desc[UR6][R4.64+0x620] ;  /* 0x0006200604108981 */ /* 0x000f68000c2e1900 */
[----:B------:R-:W5:Y:S01]  /*0290*/  @!P0 LDG.E.EL R15, desc[UR6][R4.64+0x224] ;  /* 0x00022406040f8981 */ /* 0x000f62000c2e1900 */
[----:B------:R-:W-:-:S03]  /*02a0*/  MOV R0, RZ ;  /* 0x000000ff00007202 */ /* 0x000fc60000000f00 */
[----:B------:R-:W5:Y:S04]  /*02b0*/  @!P0 LDG.E.EL R13, desc[UR6][R4.64+0x424] ;  /* 0x00042406040d8981 */ /* 0x000f68000c2e1900 */
[----:B------:R1:W5:Y:S01]  /*02c0*/  @!P0 LDG.E.EL R0, desc[UR6][R4.64+0x624] ;  /* 0x0006240604008981 */ /* 0x000362000c2e1900 */
[----:B------:R-:W1:Y:S01]  /*02d0*/  S2UR UR5, SR_CgaCtaId ;  /* 0x00000000000579c3 */ /* 0x000e620000008800 */
[----:B------:R-:W-:Y:S01]  /*02e0*/  UMOV UR4, 0x400 ;  /* 0x0000040000047882 */ /* 0x000fe20000000000 */
[--C-:B------:R-:W-:Y:S02]  /*02f0*/  SHF.R.U32.HI R25, RZ, 0x4, R3.reuse ;  /* 0x00000004ff197819 */ /* 0x100fe40000011603 */
[----:B01----:R-:W-:Y:S02]  /*0300*/  SHF.R.U32.HI R4, RZ, 0x1, R3 ;  /* 0x00000001ff047819 */ /* 0x003fe40000011603 */
[----:B------:R-:W-:-:S02]  /*0310*/  SGXT.U32 R5, R25, 0x5 ;  /* 0x000000051905781a */ /* 0x000fc40000000000 */
[----:B------:R-:W-:Y:S01]  /*0320*/  LOP3.LUT R4, R4, 0xf0, RZ, 0xc0, !PT ;  /* 0x000000f004047812 */ /* 0x000fe200078ec0ff */
[----:B------:R-:W-:Y:S01]  /*0330*/  UPRMT UR4, UR5, 0x654, UR4 ;  /* 0x0000065405047896 */ /* 0x000fe20008000004 */
[----:B------:R-:W-:Y:S02]  /*0340*/  ISETP.LT.AND P2, PT, R2, 0x80, PT ;  /* 0x000000800200780c */ /* 0x000fe40003f41270 */
[----:B--2---:R-:W-:Y:S02]  /*0350*/  SEL R6, R6, RZ, !P0 ;  /* 0x000000ff06067207 */ /* 0x004fe40004000000 */
[----:B---3--:R-:W-:Y:S02]  /*0360*/  SEL R17, R17, RZ, !P0 ;  /* 0x000000ff11117207 */ /* 0x008fe40004000000 */
[----:B----4-:R-:W-:-:S03]  /*0370*/  SEL R14, R14, RZ, !P0 ;  /* 0x000000ff0e0e7207 */ /* 0x010fc60004000000 */
[----:B------:R-:W-:Y:S01]  /*0380*/  FADD R17, R6, R17 ;  /* 0x0000001106117221 */ /* 0x000fe20000000000 */
[----:B------:R-:W-:-:S03]  /*0390*/  IMAD.SHL.U32 R6, R3, 0x80, RZ ;  /* 0x0000008003067824 */ /* 0x000fc600078e00ff */
[----:B------:R-:W-:Y:S01]  /*03a0*/  FADD R17, R14, R17 ;  /* 0x000000110e117221 */ /* 0x000fe20000000000 */
[----:B------:R-:W-:Y:S02]  /*03b0*/  SHF.L.U32 R14, R3, 0x4, RZ ;  /* 0x00000004030e7819 */ /* 0x000fe400000006ff */
[----:B------:R-:W-:Y:S02]  /*03c0*/  LOP3.LUT R6, R6, 0x780, RZ, 0xc0, !PT ;  /* 0x0000078006067812 */ /* 0x000fe400078ec0ff */
[----:B------:R-:W-:Y:S02]  /*03d0*/  LOP3.LUT R25, R14, 0x1ff0, RZ, 0xc0, !PT ;  /* 0x00001ff00e197812 */ /* 0x000fe400078ec0ff */
[C---:B------:R-:W-:Y:S02]  /*03e0*/  LOP3.LUT R5, R6.reuse, R5, RZ, 0xfc, !PT ;  /* 0x0000000506057212 */ /* 0x040fe400078efcff */
[----:B------:R-:W-:Y:S02]  /*03f0*/  LEA.HI R14, R6, UR4, RZ, 0x1d ;  /* 0x00000004060e7c11 */ /* 0x000fe4000f8fe8ff */
[----:B-----5:R-:W-:-:S02]  /*0400*/  SEL R6, R7, RZ, !P0 ;  /* 0x000000ff07067207 */ /* 0x020fc40004000000 */
[----:B------:R-:W-:Y:S02]  /*0410*/  FSEL R7, RZ, 2, P0 ;  /* 0x40000000ff077808 */ /* 0x000fe40000000000 */
[----:B------:R-:W-:Y:S01]  /*0420*/  IADD3 R4, R25, UR4, R4 ;  /* 0x0000000419047c10 */ /* 0x000fe2000fffe004 */
[----:B------:R-:W-:Y:S01]  /*0430*/  FADD R17, R6, R17 ;  /* 0x0000001106117221 */ /* 0x000fe20000000000 */
[----:B------:R-:W-:Y:S01]  /*0440*/  SEL R25, R23, RZ, !P0 ;  /* 0x000000ff17197207 */ /* 0x000fe20004000000 */
[----:B------:R-:W-:Y:S01]  /*0450*/  FMUL R6, R7, 16777216 ;  /* 0x4b80000007067820 */ /* 0x000fe20000400000 */
[----:B------:R-:W-:Y:S02]  /*0460*/  SEL R22, R22, RZ, !P0 ;  /* 0x000000ff16167207 */ /* 0x000fe40004000000 */
[----:B------:R-:W-:Y:S02]  /*0470*/  SEL R23, R21, RZ, !P0 ;  /* 0x000000ff15177207 */ /* 0x000fe40004000000 */
[----:B------:R-:W-:-:S03]  /*0480*/  FSETP.GEU.AND P1, PT, R7, 1.175494350822287508e-38, PT ;  /* 0x008000000700780b */ /* 0x000fc60003f2e000 */
[----:B------:R-:W-:Y:S01]  /*0490*/  FADD R23, R22, R23 ;  /* 0x0000001716177221 */ /* 0x000fe20000000000 */
[----:B------:R-:W-:Y:S01]  /*04a0*/  FSEL R22, R6, R7, !P1 ;  /* 0x0000000706167208 */ /* 0x000fe20004800000 */
[----:B------:R-:W-:Y:S01]  /*04b0*/  IMAD R14, R5, 0x4, R14 ;  /* 0x00000004050e7824 */ /* 0x000fe200078e020e */
[----:B------:R-:W-:Y:S02]  /*04c0*/  SEL R24, R24, RZ, !P0 ;  /* 0x000000ff18187207 */ /* 0x000fe40004000000 */
[----:B------:R-:W-:Y:S02]  /*04d0*/  FSEL R5, RZ, 3, P0 ;  /* 0x40400000ff057808 */ /* 0x000fe40000000000 */
[----:B------:R-:W-:Y:S01]  /*04e0*/  SEL R6, RZ, 0x3f800000, !P2 ;  /* 0x3f800000ff067807 */ /* 0x000fe20005000000 */
[----:B------:R-:W0:Y:S01]  /*04f0*/  MUFU.RCP R22, R22 ;  /* 0x0000001600167308 */ /* 0x000e220000001000 */
[----:B------:R-:W-:Y:S01]  /*0500*/  FADD R21, R24, R25 ;  /* 0x0000001918157221 */ /* 0x000fe20000000000 */
[C---:B------:R-:W-:Y:S01]  /*0510*/  FMUL R24, R5.reuse, 16777216 ;  /* 0x4b80000005187820 */ /* 0x040fe20000400000 */
[----:B------:R-:W-:-:S02]  /*0520*/  FSETP.GEU.AND P2, PT, R5, 1.175494350822287508e-38, PT ;  /* 0x008000000500780b */ /* 0x000fc40003f4e000 */
[----:B------:R-:W-:Y:S01]  /*0530*/  SEL R25, R19, RZ, !P0 ;  /* 0x000000ff13197207 */ /* 0x000fe20004000000 */
[----:B------:R-:W-:Y:S01]  /*0540*/  FMUL R19, R6, 16777216 ;  /* 0x4b80000006137820 */ /* 0x000fe20000400000 */
[----:B------:R-:W-:Y:S02]  /*0550*/  SEL R18, R18, RZ, !P0 ;  /* 0x000000ff12127207 */ /* 0x000fe40004000000 */
[----:B------:R-:W-:Y:S02]  /*0560*/  SEL R26, R20, RZ, !P0 ;  /* 0x000000ff141a7207 */ /* 0x000fe40004000000 */
[----:B------:R-:W-:Y:S01]  /*0570*/  FSEL R24, R24, R5, !P2 ;  /* 0x0000000518187208 */ /* 0x000fe20005000000 */
[----:B------:R-:W-:Y:S01]  /*0580*/  FADD R20, R25, R18 ;  /* 0x0000001219147221 */ /* 0x000fe20000000000 */
[----:B------:R-:W-:Y:S01]  /*0590*/  FSEL R25, R19, R6, !P1 ;  /* 0x0000000613197208 */ /* 0x000fe20004800000 */
[----:B------:R-:W-:Y:S01]  /*05a0*/  FADD R23, R26, R23 ;  /* 0x000000171a177221 */ /* 0x000fe20000000000 */
[----:B------:R-:W-:-:S02]  /*05b0*/  SEL R26, R12, RZ, !P0 ;  /* 0x000000ff0c1a7207 */ /* 0x000fc40004000000 */
[----:B------:R-:W-:Y:S01]  /*05c0*/  FSEL R12, RZ, 4, P0 ;  /* 0x40800000ff0c7808 */ /* 0x000fe20000000000 */
[----:B------:R-:W1:Y:S01]  /*05d0*/  MUFU.RCP R24, R24 ;  /* 0x0000001800187308 */ /* 0x000e620000001000 */
[----:B0-----:R-:W-:Y:S02]  /*05e0*/  FMUL R18, R22, R25 ;  /* 0x0000001916127220 */ /* 0x001fe40000400000 */
[C---:B------:R-:W-:Y:S01]  /*05f0*/  FSETP.GEU.AND P3, PT, R12.reuse, 1.175494350822287508e-38, PT ;  /* 0x008000000c00780b */ /* 0x040fe20003f6e000 */
[----:B------:R-:W-:Y:S01]  /*0600*/  FMUL R25, R12, 16777216 ;  /* 0x4b8000000c197820 */ /* 0x000fe20000400000 */
[----:B------:R-:W-:Y:S01]  /*0610*/  SEL R27, R16, RZ, !P0 ;  /* 0x000000ff101b7207 */ /* 0x000fe20004000000 */
[----:B------:R-:W-:Y:S01]  /*0620*/  FADD R22, R26, R21 ;  /* 0x000000151a167221 */ /* 0x000fe20000000000 */
[----:B------:R-:W-:Y:S02]  /*0630*/  SEL R26, R15, RZ, !P0 ;  /* 0x000000ff0f1a7207 */ /* 0x000fe40004000000 */
[----:B------:R-:W-:-:S02]  /*0640*/  FSEL R16, R25, R12, !P3 ;  /* 0x0000000c19107208 */ /* 0x000fc40005800000 */
[----:B------:R-:W-:Y:S01]  /*0650*/  FSEL R21, R19, R6, !P2 ;  /* 0x0000000613157208 */ /* 0x000fe20005000000 */
[----:B------:R-:W-:-:S03]  /*0660*/  FADD R23, R26, R23 ;  /* 0x000000171a177221 */ /* 0x000fc60000000000 */
[----:B------:R-:W0:Y:S01]  /*0670*/  MUFU.RCP R16, R16 ;  /* 0x0000001000107308 */ /* 0x000e220000001000 */
[----:B-1----:R-:W-:Y:S01]  /*0680*/  FMUL R15, R24, R21 ;  /* 0x00000015180f7220 */ /* 0x002fe20000400000 */
[----:B------:R-:W-:Y:S01]  /*0690*/  SEL R13, R13, RZ, !P0 ;  /* 0x000000ff0d0d7207 */ /* 0x000fe20004000000 */
[----:B------:R-:W-:Y:S01]  /*06a0*/  FMUL R21, R17, 0.25 ;  /* 0x3e80000011157820 */ /* 0x000fe20000400000 */
[----:B------:R-:W-:Y:S01]  /*06b0*/  FMUL R17, R23, 0.25 ;  /* 0x3e80000017117820 */ /* 0x000fe20000400000 */
[----:B------:R-:W-:Y:S01]  /*06c0*/  FADD R20, R27, R20 ;  /* 0x000000141b147221 */ /* 0x000fe20000000000 */
[----:B------:R-:W-:Y:S01]  /*06d0*/  SEL R27, R0, RZ, !P0 ;  /* 0x000000ff001b7207 */ /* 0x000fe20004000000 */
[----:B------:R-:W-:Y:S01]  /*06e0*/  FADD R24, R13, R22 ;  /* 0x000000160d187221 */ /* 0x000fe20000000000 */
[----:B------:R-:W-:Y:S02]  /*06f0*/  FSETP.NEU.AND P1, PT, R7, RZ, PT ;  /* 0x000000ff0700720b */ /* 0x000fe40003f2d000 */
[----:B------:R-:W-:-:S02]  /*0700*/  FSEL R22, R21, RZ, !P0 ;  /* 0x000000ff15167208 */ /* 0x000fc40004000000 */
[----:B------:R-:W-:Y:S02]  /*0710*/  FSEL R25, R17, RZ, !P0 ;  /* 0x000000ff11197208 */ /* 0x000fe40004000000 */
[----:B------:R-:W-:Y:S01]  /*0720*/  FSEL R23, R19, R6, !P3 ;  /* 0x0000000613177208 */ /* 0x000fe20005800000 */
[----:B------:R-:W1:Y:S01]  /*0730*/  SHFL.BFLY PT, R13, R12, 0x10, 0x1f ;  /* 0x0e001f000c0d7f89 */ /* 0x000e6200000e0000 */
[----:B------:R-:W-:Y:S01]  /*0740*/  FMUL R19, R24, 0.25 ;  /* 0x3e80000018137820 */ /* 0x000fe20000400000 */
[----:B------:R-:W-:Y:S01]  /*0750*/  FADD R20, R27, R20 ;  /* 0x000000141b147221 */ /* 0x000fe20000000000 */
[----:B------:R-:W-:Y:S01]  /*0760*/  FSEL R0, R18, RZ, P1 ;  /* 0x000000ff12007208 */ /* 0x000fe20000800000 */
[----:B------:R-:W-:Y:S01]  /*0770*/  FADD R25, -R22, R25 ;  /* 0x0000001916197221 */ /* 0x000fe20000000100 */
[----:B0-----:R-:W-:Y:S01]  /*0780*/  FMUL R16, R16, R23 ;  /* 0x0000001710107220 */ /* 0x001fe20000400000 */
[----:B------:R-:W-:Y:S01]  /*0790*/  FMUL R23, R20, 0.25 ;  /* 0x3e80000014177820 */ /* 0x000fe20000400000 */
[----:B------:R-:W-:Y:S01]  /*07a0*/  FSETP.NEU.AND P1, PT, R5, RZ, PT ;  /* 0x000000ff0500720b */ /* 0x000fe20003f2d000 */
[----:B------:R-:W-:Y:S01]  /*07b0*/  FFMA R18, R25, R0, R22 ;  /* 0x0000000019127223 */ /* 0x000fe20000000016 */
[----:B------:R-:W-:Y:S01]  /*07c0*/  FSEL R29, R19, RZ, !P0 ;  /* 0x000000ff131d7208 */ /* 0x000fe20004000000 */
[----:B------:R-:W-:Y:S01]  /*07d0*/  STS [R14], R21 ;  /* 0x000000150e007388 */ /* 0x000fe20000000800 */
[----:B------:R-:W-:-:S03]  /*07e0*/  FSEL R15, R15, RZ, P1 ;  /* 0x000000ff0f0f7208 */ /* 0x000fc60000800000 */
[----:B------:R-:W-:Y:S01]  /*07f0*/  STS [R14+0x80], R17 ;  /* 0x000080110e007388 */ /* 0x000fe20000000800 */
[----:B------:R-:W-:-:S03]  /*0800*/  FADD R29, R29, -R18 ;  /* 0x800000121d1d7221 */ /* 0x000fc60000000000 */
[----:B------:R-:W-:Y:S04]  /*0810*/  STS [R14+0x100], R19 ;  /* 0x000100130e007388 */ /* 0x000fe80000000800 */
[----:B------:R0:W-:Y:S01]  /*0820*/  STS [R14+0x180], R23 ;  /* 0x000180170e007388 */ /* 0x0001e20000000800 */
[----:B------:R-:W-:Y:S01]  /*0830*/  FMUL R25, R25, R25 ;  /* 0x0000001919197220 */ /* 0x000fe20000400000 */
[----:B------:R-:W-:Y:S01]  /*0840*/  FSEL R22, R23, RZ, !P0 ;  /* 0x000000ff17167208 */ /* 0x000fe20004000000 */
[C---:B------:R-:W-:Y:S02]  /*0850*/  FFMA R18, R29.reuse, R15, R18 ;  /* 0x0000000f1d127223 */ /* 0x040fe40000000012 */
[----:B------:R-:W-:Y:S02]  /*0860*/  FMUL R27, R6, R25 ;  /* 0x00000019061b7220 */ /* 0x000fe40000400000 */
[----:B------:R-:W-:Y:S01]  /*0870*/  FADD R25, R22, -R18 ;  /* 0x8000001216197221 */ /* 0x000fe20000000000 */
[----:B------:R-:W-:Y:S01]  /*0880*/  FMUL R20, R29, R29 ;  /* 0x0000001d1d147220 */ /* 0x000fe20000400000 */
[----:B------:R-:W-:Y:S01]  /*0890*/  FFMA R6, R0, R27, RZ ;  /* 0x0000001b00067223 */ /* 0x000fe200000000ff */
[----:B------:R-:W-:Y:S01]  /*08a0*/  BAR.SYNC.DEFER_BLOCKING 0x0 ;  /* 0x0000000000007b1d */ /* 0x000fe20000010000 */
[----:B------:R-:W-:Y:S01]  /*08b0*/  FMUL R22, R25, R25 ;  /* 0x0000001919167220 */ /* 0x000fe20000400000 */
[C---:B------:R-:W-:Y:S01]  /*08c0*/  FSETP.NEU.AND P0, PT, R12.reuse, RZ, PT ;  /* 0x000000ff0c00720b */ /* 0x040fe20003f0d000 */
[----:B------:R-:W-:Y:S01]  /*08d0*/  FMUL R20, R7, R20 ;  /* 0x0000001407147220 */ /* 0x000fe20000400000 */
[----:B-1----:R-:W-:Y:S01]  /*08e0*/  FADD R0, R12, R13 ;  /* 0x0000000d0c007221 */ /* 0x002fe20000000000 */
[----:B------:R-:W-:Y:S01]  /*08f0*/  FMUL R22, R5, R22 ;  /* 0x0000001605167220 */ /* 0x000fe20000400000 */
[----:B------:R-:W-:Y:S01]  /*0900*/  FSEL R5, R16, RZ, P0 ;  /* 0x000000ff10057208 */ /* 0x000fe20000000000 */
[----:B------:R-:W-:Y:S01]  /*0910*/  FFMA R20, R15, R20, R6 ;  /* 0x000000140f147223 */ /* 0x000fe20000000006 */
[C---:B------:R-:W-:Y:S01]  /*0920*/  FMUL R7, R0.reuse, 0.25 ;  /* 0x3e80000000077820 */ /* 0x040fe20000400000 */
[----:B------:R-:W-:Y:S01]  /*0930*/  FSETP.GT.AND P0, PT, |R0|, 8.50705917302346158658e+37, PT ;  /* 0x7e8000000000780b */ /* 0x000fe20003f04200 */
[----:B0-----:R-:W0:Y:S01]  /*0940*/  LDC.64 R14, c[0x0][0x218] ;  /* 0x00008600ff0e7b82 */ /* 0x001e220000000a00 */
[----:B------:R-:W-:Y:S01]  /*0950*/  FFMA R20, R5, R22, R20 ;  /* 0x0000001605147223 */ /* 0x000fe20000000014 */
[----:B------:R-:W-:Y:S01]  /*0960*/  FFMA R18, R25, R5, R18 ;  /* 0x0000000519127223 */ /* 0x000fe20000000012 */
[----:B------:R-:W-:-:S02]  /*0970*/  FSEL R22, R7, R0, P0 ;  /* 0x0000000007167208 */ /* 0x000fc40000000000 */
[----:B------:R-:W-:Y:S01]  /*0980*/  LDS.128 R4, [R4] ;  /* 0x0000000004047984 */ /* 0x000fe20000000c00 */
[----:B------:R-:W-:Y:S02]  /*0990*/  SHF.R.U32.HI R17, RZ, 0x5, R3 ;  /* 0x00000005ff117819 */ /* 0x000fe40000011603 */
[----:B------:R-:W-:Y:S02]  /*09a0*/  FSETP.GEU.AND P1, PT, |R0|, 1.175494350822287508e-38, PT ;  /* 0x008000000000780b */ /* 0x000fe40003f2e200 */
[----:B------:R-:W-:Y:S02]  /*09b0*/  SGXT.U32 R17, R17, 0x4 ;  /* 0x000000041111781a */ /* 0x000fe40000000000 */
[----:B------:R-:W-:Y:S01]  /*09c0*/  SHF.L.U32 R16, R3, 0x2, RZ ;  /* 0x0000000203107819 */ /* 0x000fe200000006ff */
[----:B------:R-:W1:Y:S01]  /*09d0*/  SHFL.BFLY PT, R21, R18, 0x10, 0x1f ;  /* 0x0e001f0012157f89 */ /* 0x000e6200000e0000 */
[----:B------:R-:W-:Y:S02]  /*09e0*/  LOP3.LUT R10, R10, R17, RZ, 0xfc, !PT ;  /* 0x000000110a0a7212 */ /* 0x000fe400078efcff */
[----:B------:R-:W-:Y:S01]  /*09f0*/  LOP3.LUT R19, R16, 0x7c, RZ, 0xc0, !PT ;  /* 0x0000007c10137812 */ /* 0x000fe200078ec0ff */
[----:B------:R-:W2:Y:S01]  /*0a00*/  SHFL.BFLY PT, R25, R20, 0x10, 0x1f ;  /* 0x0e001f0014197f89 */ /* 0x000ea200000e0000 */
[----:B------:R-:W-:-:S03]  /*0a10*/  ISETP.GE.AND P3, PT, R10, 0x80, PT ;  /* 0x000000800a00780c */ /* 0x000fc60003f66270 */
[----:B------:R-:W-:Y:S01]  /*0a20*/  @!P1 FMUL R22, R22, 16777216 ;  /* 0x4b80000016169820 */ /* 0x000fe20000400000 */
[----:B------:R-:W-:-:S04]  /*0a30*/  IMAD R19, R10, 0x80, R19 ;  /* 0x000000800a137824 */ /* 0x000fc800078e0213 */
[----:B0-----:R-:W-:Y:S01]  /*0a40*/  IMAD.WIDE R14, R19, 0x4, R14 ;  /* 0x00000004130e7825 */ /* 0x001fe200078e020e */
[----:B------:R-:W0:Y:S03]  /*0a50*/  MUFU.RCP R22, R22 ;  /* 0x0000001600167308 */ /* 0x000e260000001000 */
[----:B------:R-:W-:Y:S01]  /*0a60*/  @P0 FMUL R13, R13, 0.25 ;  /* 0x3e8000000d0d0820 */ /* 0x000fe20000400000 */
[----:B------:R-:W-:-:S03]  /*0a70*/  LOP3.LUT R23, R3, 0x1f, RZ, 0xc0, !PT ;  /* 0x0000001f03177812 */ /* 0x000fc600078ec0ff */
[----:B------:R-:W-:Y:S01]  /*0a80*/  @!P1 FMUL R13, R13, 16777216 ;  /* 0x4b8000000d0d9820 */ /* 0x000fe20000400000 */
[----:B------:R-:W-:Y:S01]  /*0a90*/  FSETP.NEU.AND P0, PT, R0, RZ, PT ;  /* 0x000000ff0000720b */ /* 0x000fe20003f0d000 */
[----:B-1----:R-:W-:Y:S01]  /*0aa0*/  FADD R21, -R18, R21 ;  /* 0x0000001512157221 */ /* 0x002fe20000000100 */
[----:B------:R-:W-:Y:S01]  /*0ab0*/  @!P3 STG.E.128 desc[UR6][R14.64], R4 ;  /* 0x000000040e00b986 */ /* 0x000fe2000c101d06 */
[----:B0-----:R-:W-:Y:S01]  /*0ac0*/  FMUL R22, R22, R13 ;  /* 0x0000000d16167220 */ /* 0x001fe20000400000 */
[----:B--2---:R-:W-:Y:S01]  /*0ad0*/  FADD R20, R20, R25 ;  /* 0x0000001914147221 */ /* 0x004fe20000000000 */
[----:B------:R-:W-:Y:S01]  /*0ae0*/  BAR.SYNC.DEFER_BLOCKING 0x0 ;  /* 0x0000000000007b1d */ /* 0x000fe20000010000 */
[----:B------:R-:W-:Y:S01]  /*0af0*/  ISETP.GE.U32.AND P1, PT, R23, 0x10, PT ;  /* 0x000000101700780c */ /* 0x000fe20003f26070 */
[----:B------:R-:W-:Y:S01]  /*0b00*/  FMUL R25, R21, R21 ;  /* 0x0000001515197220 */ /* 0x000fe20000400000 */
[----:B------:R-:W-:Y:S01]  /*0b10*/  LOP3.LUT R13, R3, 0xf, RZ, 0xc0, !PT ;  /* 0x0000000f030d7812 */ /* 0x000fe200078ec0ff */
[----:B------:R-:W-:Y:S01]  /*0b20*/  IMAD.SHL.U32 R27, R17, 0x4, RZ ;  /* 0x00000004111b7824 */ /* 0x000fe200078e00ff */
[----:B------:R-:W-:Y:S01]  /*0b30*/  FSEL R23, R22, RZ, P0 ;  /* 0x000000ff16177208 */ /* 0x000fe20000000000 */
[----:B------:R-:W-:Y:S01]  /*0b40*/  FMUL R25, R12, R25 ;  /* 0x000000190c197220 */ /* 0x000fe20000400000 */
[----:B------:R-:W-:-:S03]  /*0b50*/  SHF.L.U32 R10, R13, 0x6, RZ ;  /* 0x000000060d0a7819 */ /* 0x000fc600000006ff */
[----:B------:R-:W-:Y:S01]  /*0b60*/  FFMA R22, R21, R23, R18 ;  /* 0x0000001715167223 */ /* 0x000fe20000000012 */
[----:B------:R-:W-:Y:S01]  /*0b70*/  LOP3.LUT R27, R10, R27, RZ, 0xfc, !PT ;  /* 0x0000001b0a1b7212 */ /* 0x000fe200078efcff */
[----:B------:R-:W-:-:S04]  /*0b80*/  FFMA R20, R23, R25, R20 ;  /* 0x0000001917147223 */ /* 0x000fc80000000014 */
[----:B------:R-:W-:Y:S04]  /*0b90*/  @!P1 STS [R27+UR4+0x800], R0 ;  /* 0x000800001b009988 */ /* 0x000fe80008000804 */
[----:B------:R-:W-:Y:S04]  /*0ba0*/  @!P1 STS [R27+UR4], R22 ;  /* 0x000000161b009988 */ /* 0x000fe80008000804 */
[----:B------:R-:W-:Y:S01]  /*0bb0*/  @!P1 STS [R27+UR4+0x400], R20 ;  /* 0x000400141b009988 */ /* 0x000fe20008000804 */
[----:B------:R-:W-:Y:S01]  /*0bc0*/  BAR.SYNC.DEFER_BLOCKING 0x0 ;  /* 0x0000000000007b1d */ /* 0x000fe20000010000 */
[----:B------:R-:W-:-:S13]  /*0bd0*/  ISETP.GE.AND P2, PT, R3, 0x100, PT ;  /* 0x000001000300780c */ /* 0x000fda0003f46270 */
[----:B------:R-:W0:Y:S04]  /*0be0*/  @!P2 LDS R9, [R16+UR4+0x800] ;  /* 0x000800041009a984 */ /* 0x000e280008000800 */
[----:B------:R-:W-:Y:S04]  /*0bf0*/  @!P2 LDS R11, [R16+UR4] ;  /* 0x00000004100ba984 */ /* 0x000fe80008000800 */
[----:B------:R-:W-:Y:S04]  /*0c00*/  @!P2 LDS R8, [R16+UR4+0x400] ;  /* 0x000400041008a984 */ /* 0x000fe80008000800 */
[----:B0-----:R-:W0:Y:S02]  /*0c10*/  SHFL.BFLY PT, R18, R9, 0x8, 0x1f ;  /* 0x0d001f0009127f89 */ /* 0x001e2400000e0000 */
[----:B0-----:R-:W-:-:S05]  /*0c20*/  FADD R12, R9, R18 ;  /* 0x00000012090c7221 */ /* 0x001fca0000000000 */
[C---:B------:R-:W-:Y:S01]  /*0c30*/  FSETP.GEU.AND P1, PT, |R12|.reuse, 1.175494350822287508e-38, PT ;  /* 0x008000000c00780b */ /* 0x040fe20003f2e200 */
[C---:B------:R-:W-:Y:S01]  /*0c40*/  FMUL R7, R12.reuse, 0.25 ;  /* 0x3e8000000c077820 */ /* 0x040fe20000400000 */
[----:B------:R-:W-:Y:S01]  /*0c50*/  FSETP.GT.AND P0, PT, |R12|, 8.50705917302346158658e+37, PT ;  /* 0x7e8000000c00780b */ /* 0x000fe20003f04200 */
[----:B------:R-:W0:Y:S03]  /*0c60*/  SHFL.BFLY PT, R5, R12, 0x4, 0x1f ;  /* 0x0c801f000c057f89 */ /* 0x000e2600000e0000 */
[----:B------:R-:W-:Y:S01]  /*0c70*/  FSEL R7, R7, R12, P0 ;  /* 0x0000000c07077208 */ /* 0x000fe20000000000 */
[----:B------:R-:W1:Y:S06]  /*0c80*/  SHFL.BFLY PT, R4, R11, 0x8, 0x1f ;  /* 0x0d001f000b047f89 */ /* 0x000e6c00000e0000 */
[----:B------:R-:W-:Y:S01]  /*0c90*/  @!P1 FMUL R7, R7, 16777216 ;  /* 0x4b80000007079820 */ /* 0x000fe20000400000 */
[----:B------:R-:W2:Y:S05]  /*0ca0*/  SHFL.BFLY PT, R15, R8, 0x8, 0x1f ;  /* 0x0d001f00080f7f89 */ /* 0x000eaa00000e0000 */
[----:B------:R-:W3:Y:S01]  /*0cb0*/  MUFU.RCP R7, R7 ;  /* 0x0000000700077308 */ /* 0x000ee20000001000 */
[----:B------:R-:W-:-:S04]  /*0cc0*/  @P0 FMUL R18, R18, 0.25 ;  /* 0x3e80000012120820 */ /* 0x000fc80000400000 */
[----:B------:R-:W-:Y:S01]  /*0cd0*/  @!P1 FMUL R18, R18, 16777216 ;  /* 0x4b80000012129820 */ /* 0x000fe20000400000 */
[C---:B0-----:R-:W-:Y:S01]  /*0ce0*/  FADD R0, R12.reuse, R5 ;  /* 0x000000050c007221 */ /* 0x041fe20000000000 */
[----:B------:R-:W-:-:S04]  /*0cf0*/  FSETP.NEU.AND P1, PT, R12, RZ, PT ;  /* 0x000000ff0c00720b */ /* 0x000fc80003f2d000 */
[C---:B------:R-:W-:Y:S01]  /*0d00*/  FSETP.GEU.AND P2, PT, |R0|.reuse, 1.175494350822287508e-38, PT ;  /* 0x008000000000780b */ /* 0x040fe20003f4e200 */
[----:B---3--:R-:W-:Y:S01]  /*0d10*/  FMUL R18, R7, R18 ;  /* 0x0000001207127220 */ /* 0x008fe20000400000 */
[C---:B------:R-:W-:Y:S01]  /*0d20*/  FMUL R19, R0.reuse, 0.25 ;  /* 0x3e80000000137820 */ /* 0x040fe20000400000 */
[----:B------:R-:W0:Y:S01]  /*0d30*/  SHFL.BFLY PT, R7, R0, 0x2, 0x1f ;  /* 0x0c401f0000077f89 */ /* 0x000e2200000e0000 */
[----:B-1----:R-:W-:Y:S01]  /*0d40*/  FADD R4, -R11, R4 ;  /* 0x000000040b047221 */ /* 0x002fe20000000100 */
[----:B------:R-:W-:Y:S02]  /*0d50*/  FSETP.GT.AND P0, PT, |R0|, 8.50705917302346158658e+37, PT ;  /* 0x7e8000000000780b */ /* 0x000fe40003f04200 */
[----:B------:R-:W-:Y:S02]  /*0d60*/  FSEL R18, R18, RZ, P1 ;  /* 0x000000ff12127208 */ /* 0x000fe40000800000 */
[----:B------:R-:W-:Y:S01]  /*0d70*/  FSEL R19, R19, R0, P0 ;  /* 0x0000000013137208 */ /* 0x000fe20000000000 */
[----:B------:R-:W-:-:S02]  /*0d80*/  FMUL R6, R4, R4 ;  /* 0x0000000404067220 */ /* 0x000fc40000400000 */
[----:B------:R-:W-:Y:S01]  /*0d90*/  FFMA R11, R4, R18, R11 ;  /* 0x00000012040b7223 */ /* 0x000fe2000000000b */
[----:B--2---:R-:W-:Y:S01]  /*0da0*/  FADD R15, R8, R15 ;  /* 0x0000000f080f7221 */ /* 0x004fe20000000000 */
[----:B------:R-:W-:Y:S01]  /*0db0*/  @!P2 FMUL R19, R19, 16777216 ;  /* 0x4b8000001313a820 */ /* 0x000fe20000400000 */
[----:B------:R-:W-:Y:S02]  /*0dc0*/  FMUL R6, R9, R6 ;  /* 0x0000000609067220 */ /* 0x000fe40000400000 */
[----:B------:R-:W1:Y:S01]  /*0dd0*/  SHFL.BFLY PT, R8, R11, 0x4, 0x1f ;  /* 0x0c801f000b087f89 */ /* 0x000e6200000e0000 */
[----:B------:R-:W2:Y:S01]  /*0de0*/  MUFU.RCP R14, R19 ;  /* 0x00000013000e7308 */ /* 0x000ea20000001000 */
[----:B------:R-:W-:Y:S01]  /*0df0*/  FFMA R6, R18, R6, R15 ;  /* 0x0000000612067223 */ /* 0x000fe2000000000f */
[----:B------:R-:W-:-:S04]  /*0e00*/  @P0 FMUL R5, R5, 0.25 ;  /* 0x3e80000005050820 */ /* 0x000fc80000400000 */
[----:B------:R-:W3:Y:S01]  /*0e10*/  SHFL.BFLY PT, R9, R6, 0x4, 0x1f ;  /* 0x0c801f0006097f89 */ /* 0x000ee200000e0000 */
[----:B------:R-:W-:Y:S01]  /*0e20*/  @!P2 FMUL R5, R5, 16777216 ;  /* 0x4b8000000505a820 */ /* 0x000fe20000400000 */
[C---:B0-----:R-:W-:Y:S01]  /*0e30*/  FADD R4, R0.reuse, R7 ;  /* 0x0000000700047221 */ /* 0x041fe20000000000 */
[----:B------:R-:W-:-:S04]  /*0e40*/  FSETP.NEU.AND P1, PT, R0, RZ, PT ;  /* 0x000000ff0000720b */ /* 0x000fc80003f2d000 */
[----:B------:R-:W-:Y:S01]  /*0e50*/  FSETP.GEU.AND P2, PT, |R4|, 1.175494350822287508e-38, PT ;  /* 0x008000000400780b */ /* 0x000fe20003f4e200 */
[----:B--2---:R-:W-:Y:S01]  /*0e60*/  FMUL R14, R14, R5 ;  /* 0x000000050e0e7220 */ /* 0x004fe20000400000 */
[C---:B------:R-:W-:Y:S01]  /*0e70*/  FMUL R5, R4.reuse, 0.25 ;  /* 0x3e80000004057820 */ /* 0x040fe20000400000 */
[----:B------:R-:W-:-:S03]  /*0e80*/  FSETP.GT.AND P0, PT, |R4|, 8.50705917302346158658e+37, PT ;  /* 0x7e8000000400780b */ /* 0x000fc60003f04200 */
[----:B------:R-:W-:Y:S01]  /*0e90*/  FSEL R14, R14, RZ, P1 ;  /* 0x000000ff0e0e7208 */ /* 0x000fe20000800000 */
[----:B-1----:R-:W-:Y:S01]  /*0ea0*/  FADD R8, -R11, R8 ;  /* 0x000000080b087221 */ /* 0x002fe20000000100 */
[----:B------:R-:W-:-:S03]  /*0eb0*/  FSEL R18, R5, R4, P0 ;  /* 0x0000000405127208 */ /* 0x000fc60000000000 */
[C---:B------:R-:W-:Y:S01]  /*0ec0*/  FMUL R15, R8.reuse, R8 ;  /* 0x00000008080f7220 */ /* 0x040fe20000400000 */
[----:B------:R-:W-:Y:S01]  /*0ed0*/  FFMA R8, R8, R14, R11 ;  /* 0x0000000e08087223 */ /* 0x000fe2000000000b */
[----:B------:R-:W0:Y:S01]  /*0ee0*/  SHFL.BFLY PT, R5, R4, 0x1, 0x1f ;  /* 0x0c201f0004057f89 */ /* 0x000e2200000e0000 */
[----:B------:R-:W-:Y:S01]  /*0ef0*/  @!P2 FMUL R18, R18, 16777216 ;  /* 0x4b8000001212a820 */ /* 0x000fe20000400000 */
[----:B---3--:R-:W-:Y:S01]  /*0f00*/  FADD R9, R6, R9 ;  /* 0x0000000906097221 */ /* 0x008fe20000000000 */
[----:B------:R-:W-:Y:S01]  /*0f10*/  FMUL R15, R12, R15 ;  /* 0x0000000f0c0f7220 */ /* 0x000fe20000400000 */
[----:B------:R-:W1:Y:S03]  /*0f20*/  SHFL.BFLY PT, R11, R8, 0x2, 0x1f ;  /* 0x0c401f00080b7f89 */ /* 0x000e6600000e0000 */
[----:B------:R-:W2:Y:S01]  /*0f30*/  MUFU.RCP R18, R18 ;  /* 0x0000001200127308 */ /* 0x000ea20000001000 */
[----:B------:R-:W-:Y:S01]  /*0f40*/  FFMA R9, R14, R15, R9 ;  /* 0x0000000f0e097223 */ /* 0x000fe20000000009 */
[----:B------:R-:W-:-:S04]  /*0f50*/  @P0 FMUL R7, R7, 0.25 ;  /* 0x3e80000007070820 */ /* 0x000fc80000400000 */
[----:B------:R-:W3:Y:S01]  /*0f60*/  SHFL.BFLY PT, R12, R9, 0x2, 0x1f ;  /* 0x0c401f00090c7f89 */ /* 0x000ee200000e0000 */
[----:B------:R-:W-:Y:S01]  /*0f70*/  @!P2 FMUL R7, R7, 16777216 ;  /* 0x4b8000000707a820 */ /* 0x000fe20000400000 */
[----:B------:R-:W-:-:S03]  /*0f80*/  FSETP.NEU.AND P0, PT, R4, RZ, PT ;  /* 0x000000ff0400720b */ /* 0x000fc60003f0d000 */
[----:B--2---:R-:W-:Y:S01]  /*0f90*/  FMUL R6, R18, R7 ;  /* 0x0000000712067220 */ /* 0x004fe20000400000 */
[----:B0-----:R-:W-:-:S04]  /*0fa0*/  FADD R7, R4, R5 ;  /* 0x0000000504077221 */ /* 0x001fc80000000000 */
[----:B------:R-:W-:Y:S01]  /*0fb0*/  FSEL R14, R6, RZ, P0 ;  /* 0x000000ff060e7208 */ /* 0x000fe20000000000 */
[----:B-1----:R-:W-:Y:S01]  /*0fc0*/  FADD R11, -R8, R11 ;  /* 0x0000000b080b7221 */ /* 0x002fe20000000100 */
[C---:B------:R-:W-:Y:S01]  /*0fd0*/  FSETP.GEU.AND P1, PT, |R7|.reuse, 1.175494350822287508e-38, PT ;  /* 0x008000000700780b */ /* 0x040fe20003f2e200 */
[----:B------:R-:W-:Y:S02]  /*0fe0*/  FMUL R20, R7, 0.25 ;  /* 0x3e80000007147820 */ /* 0x000fe40000400000 */
[C---:B------:R-:W-:Y:S01]  /*0ff0*/  FFMA R6, R11.reuse, R14, R8 ;  /* 0x0000000e0b067223 */ /* 0x040fe20000000008 */
[----:B------:R-:W-:Y:S01]  /*1000*/  FMUL R11, R11, R11 ;  /* 0x0000000b0b0b7220 */ /* 0x000fe20000400000 */
[----:B------:R-:W-:Y:S01]  /*1010*/  FSETP.GT.AND P0, PT, |R7|, 8.50705917302346158658e+37, PT ;  /* 0x7e8000000700780b */ /* 0x000fe20003f04200 */
[----:B---3--:R-:W-:Y:S02]  /*1020*/  FADD R9, R9, R12 ;  /* 0x0000000c09097221 */ /* 0x008fe40000000000 */
[----:B------:R-:W-:Y:S01]  /*1030*/  FMUL R11, R0, R11 ;  /* 0x0000000b000b7220 */ /* 0x000fe20000400000 */
[----:B------:R-:W-:Y:S01]  /*1040*/  FSEL R20, R20, R7, P0 ;  /* 0x0000000714147208 */ /* 0x000fe20000000000 */
[----:B------:R-:W0:Y:S02]  /*1050*/  SHFL.BFLY PT, R15, R6, 0x1, 0x1f ;  /* 0x0c201f00060f7f89 */ /* 0x000e2400000e0000 */
[----:B------:R-:W-:-:S02]  /*1060*/  FFMA R9, R14, R11, R9 ;  /* 0x0000000b0e097223 */ /* 0x000fc40000000009 */
[----:B------:R-:W-:-:S03]  /*1070*/  @!P1 FMUL R20, R20, 16777216 ;  /* 0x4b80000014149820 */ /* 0x000fc60000400000 */
[----:B------:R-:W1:Y:S03]  /*1080*/  SHFL.BFLY PT, R0, R9, 0x1, 0x1f ;  /* 0x0c201f0009007f89 */ /* 0x000e6600000e0000 */
[----:B------:R-:W2:Y:S01]  /*1090*/  MUFU.RCP R20, R20 ;  /* 0x0000001400147308 */ /* 0x000ea20000001000 */
[----:B------:R-:W-:Y:S01]  /*10a0*/  @P0 FMUL R5, R5, 0.25 ;  /* 0x3e80000005050820 */ /* 0x000fe20000400000 */
[----:B------:R-:W-:Y:S02]  /*10b0*/  ISETP.NE.AND P0, PT, R13, RZ, PT ;  /* 0x000000ff0d00720c */ /* 0x000fe40003f05270 */
[----:B------:R-:W-:Y:S01]  /*10c0*/  SHF.L.U32 R17, R17, 0x1, RZ ;  /* 0x0000000111117819 */ /* 0x000fe200000006ff */
[----:B------:R-:W-:Y:S01]  /*10d0*/  @!P1 FMUL R5, R5, 16777216 ;  /* 0x4b80000005059820 */ /* 0x000fe20000400000 */
[----:B------:R-:W-:Y:S01]  /*10e0*/  FSETP.NEU.AND P1, PT, R7, RZ, PT ;  /* 0x000000ff0700720b */ /* 0x000fe20003f2d000 */
[----:B------:R-:W3:Y:S01]  /*10f0*/  LDC.64 R12, c[0x0][0x230] ;  /* 0x00008c00ff0c7b82 */ /* 0x000ee20000000a00 */
[----:B------:R-:W-:Y:S01]  /*1100*/  ISETP.LT.AND P0, PT, R3, 0x100, !P0 ;  /* 0x000001000300780c */ /* 0x000fe20004701270 */
[----:B0-----:R-:W-:Y:S01]  /*1110*/  FADD R15, -R6, R15 ;  /* 0x0000000f060f7221 */ /* 0x001fe20000000100 */
[----:B--2---:R-:W-:-:S03]  /*1120*/  FMUL R5, R20, R5 ;  /* 0x0000000514057220 */ /* 0x004fc60000400000 */
[----:B------:R-:W-:Y:S02]  /*1130*/  FMUL R11, R15, R15 ;  /* 0x0000000f0f0b7220 */ /* 0x000fe40000400000 */
[----:B------:R-:W-:Y:S01]  /*1140*/  FSEL R5, R5, RZ, P1 ;  /* 0x000000ff05057208 */ /* 0x000fe20000800000 */
[----:B-1----:R-:W-:Y:S01]  /*1150*/  FADD R0, R9, R0 ;  /* 0x0000000009007221 */ /* 0x002fe20000000000 */
[----:B------:R-:W-:-:S04]  /*1160*/  FMUL R11, R4, R11 ;  /* 0x0000000b040b7220 */ /* 0x000fc80000400000 */
[----:B------:R0:W-:Y:S01]  /*1170*/  @P0 STS [R16+UR4+0x800], R7 ;  /* 0x0008000710000988 */ /* 0x0001e20008000804 */
[----:B------:R-:W0:Y:S01]  /*1180*/  LDC.64 R8, c[0x0][0x228] ;  /* 0x00008a00ff087b82 */ /* 0x000e220000000a00 */
[----:B------:R-:W-:Y:S01]  /*1190*/  FFMA R15, R15, R5, R6 ;  /* 0x000000050f0f7223 */ /* 0x000fe20000000006 */
[----:B------:R-:W-:-:S04]  /*11a0*/  FFMA R11, R5, R11, R0 ;  /* 0x0000000b050b7223 */ /* 0x000fc80000000000 */
[----:B------:R-:W-:Y:S02]  /*11b0*/  @P0 STS [R16+UR4], R15 ;  /* 0x0000000f10000988 */ /* 0x000fe40008000804 */
[----:B------:R-:W1:Y:S02]  /*11c0*/  LDC.64 R4, c[0x0][0x220] ;  /* 0x00008800ff047b82 */ /* 0x000e640000000a00 */
[----:B------:R-:W-:Y:S06]  /*11d0*/  @P0 STS [R16+UR4+0x400], R11 ;  /* 0x0004000b10000988 */ /* 0x000fec0008000804 */
[----:B------:R-:W-:Y:S01]  /*11e0*/  BAR.SYNC.DEFER_BLOCKING 0x0 ;  /* 0x0000000000007b1d */ /* 0x000fe20000010000 */
[----:B------:R-:W-:-:S04]  /*11f0*/  SHF.R.U32.HI R0, RZ, 0x4, R3 ;  /* 0x00000004ff007819 */ /* 0x000fc80000011603 */
[----:B------:R-:W-:Y:S01]  /*1200*/  SGXT.U32 R0, R0, 0x1 ;  /* 0x000000010000781a */ /* 0x000fe20000000000 */
[----:B------:R-:W2:Y:S04]  /*1210*/  LDS R19, [R10+UR4] ;  /* 0x000000040a137984 */ /* 0x000ea80008000800 */
[----:B------:R-:W4:Y:S01]  /*1220*/  LDS R21, [R10+UR4+0x400] ;  /* 0x000400040a157984 */ /* 0x000f220008000800 */
[----:B------:R-:W-:-:S04]  /*1230*/  LOP3.LUT P0, RZ, R17, R0, RZ, 0xfc, !PT ;  /* 0x0000000011ff7212 */ /* 0x000fc8000780fcff */
[C---:B------:R-:W-:Y:S01]  /*1240*/  ISETP.LT.AND P0, PT, R2.reuse, 0x80, !P0 ;  /* 0x000000800200780c */ /* 0x040fe20004701270 */
[----:B-1----:R-:W-:-:S04]  /*1250*/  IMAD.WIDE R4, R2, 0x4, R4 ;  /* 0x0000000402047825 */ /* 0x002fc800078e0204 */
[----:B0-----:R-:W-:-:S04]  /*1260*/  IMAD.WIDE R6, R2, 0x4, R8 ;  /* 0x0000000402067825 */ /* 0x001fc800078e0208 */
[----:B------:R-:W-:-:S04]  /*1270*/  IMAD.MOV.U32 R0, RZ, RZ, 0x3c000000 ;  /* 0x3c000000ff007424 */ /* 0x000fc800078e00ff */
[----:B--2---:R0:W-:Y:S04]  /*1280*/  @P0 STG.E desc[UR6][R4.64], R19 ;  /* 0x0000001304000986 */ /* 0x0041e8000c101906 */
[----:B----4-:R0:W-:Y:S01]  /*1290*/  @P0 STG.E desc[UR6][R6.64], R21 ;  /* 0x0000001506000986 */ /* 0x0101e2000c101906 */
[----:B------:R-:W-:Y:S01]  /*12a0*/  FFMA R0, R21, R0, 9.9999997473787516356e-06 ;  /* 0x3727c5ac15007423 */ /* 0x000fe20000000000 */
[----:B0--3--:R-:W-:Y:S06]  /*12b0*/  @!P0 EXIT ;  /* 0x000000000000894d */ /* 0x009fec0003800000 */
[----:B0-----:R-:W0:Y:S01]  /*12c0*/  MUFU.RSQ R5, R0 ;  /* 0x0000000000057308 */ /* 0x001e220000001400 */
[----:B------:R-:W-:-:S05]  /*12d0*/  IMAD.WIDE R2, R2, 0x4, R12 ;  /* 0x0000000402027825 */ /* 0x000fca00078e020c */
[----:B0-----:R-:W-:Y:S01]  /*12e0*/  STG.E desc[UR6][R2.64], R5 ;  /* 0x0000000502007986 */ /* 0x001fe2000c101906 */
[----:B------:R-:W-:Y:S05]  /*12f0*/  EXIT ;  /* 0x000000000000794d */ /* 0x000fea0003800000 */
.L_x_0:
[----:B------:R-:W-:-:S00]  /*1300*/  BRA `(.L_x_0) ;  /* 0xfffffffc00fc7947 */ /* 0x000fc0000383ffff */
[----:B------:R-:W-:-:S00]  /*1310*/  NOP ;  /* 0x0000000000007918 */ /* 0x000fc00000000000 */
        /* <DEDUP_REMOVED lines=14> */
.L_x_1:


//--------------------- .nv.global.init           --------------------------
	.section	.nv.global.init,"aw",@progbits
.nv.global.init:
	.type		_$_str,@object
	.size		_$_str,(.L_0 - _$_str)
_$_str:
        /*0000*/ 	.byte	0x5f, 0x5f, 0x43, 0x55, 0x44, 0x41, 0x5f, 0x46, 0x54, 0x5a, 0x00
.L_0:


//--------------------- .nv.shared.triton_red_fused_avg_pool2d_native_group_norm_24 --------------------------
	.section	.nv.shared.triton_red_fused_avg_pool2d_native_group_norm_24,"aw",@nobits
	.sectionflags	@""
	.align	16
	.zero		1024


//--------------------- .nv.constant0.triton_red_fused_avg_pool2d_native_group_norm_24 --------------------------
	.section	.nv.constant0.triton_red_fused_avg_pool2d_native_group_norm_24,"a",@progbits
	.sectionflags	@""
	.align	4
.nv.constant0.triton_red_fused_avg_pool2d_native_group_norm_24:
	.zero		576
